//
// Generated by NVIDIA NVVM Compiler
//
// Compiler Build ID: CL-36424714
// Cuda compilation tools, release 13.0, V13.0.88
// Based on NVVM 20.0.0
//

.version 9.0
.target sm_100
.address_size 64

	// .globl	_Z6kernelPdS_i

.visible .entry _Z6kernelPdS_i(
	.param .u64 .ptr .align 1 _Z6kernelPdS_i_param_0,
	.param .u64 .ptr .align 1 _Z6kernelPdS_i_param_1,
	.param .u32 _Z6kernelPdS_i_param_2
)
{
	.reg .pred 	%p<7>;
	.reg .b32 	%r<31>;
	.reg .b64 	%rd<18>;
	.reg .b64 	%fd<16>;

	ld.param.u64 	%rd3, [_Z6kernelPdS_i_param_0];
	ld.param.u64 	%rd4, [_Z6kernelPdS_i_param_1];
	ld.param.u32 	%r12, [_Z6kernelPdS_i_param_2];
	cvta.to.global.u64 	%rd1, %rd3;
	cvta.to.global.u64 	%rd2, %rd4;
	mov.u32 	%r13, %ntid.x;
	mov.u32 	%r14, %nctaid.x;
	mul.lo.s32 	%r1, %r13, %r14;
	mov.u32 	%r15, %ctaid.x;
	mov.u32 	%r16, %tid.x;
	mad.lo.s32 	%r29, %r15, %r13, %r16;
	setp.ge.s32 	%p1, %r29, %r12;
	@%p1 bra 	$L__BB0_7;
	add.s32 	%r17, %r29, %r1;
	max.s32 	%r18, %r12, %r17;
	setp.lt.s32 	%p2, %r17, %r12;
	selp.u32 	%r19, 1, 0, %p2;
	add.s32 	%r20, %r17, %r19;
	sub.s32 	%r21, %r18, %r20;
	div.u32 	%r22, %r21, %r1;
	add.s32 	%r3, %r22, %r19;
	and.b32  	%r23, %r3, 3;
	setp.eq.s32 	%p3, %r23, 3;
	@%p3 bra 	$L__BB0_4;
	add.s32 	%r24, %r3, 1;
	and.b32  	%r25, %r24, 3;
	neg.s32 	%r27, %r25;
$L__BB0_3:
	.pragma "nounroll";
	mul.wide.s32 	%rd5, %r29, 8;
	add.s64 	%rd6, %rd1, %rd5;
	add.s64 	%rd7, %rd2, %rd5;
	ld.global.f64 	%fd1, [%rd7];
	ld.global.f64 	%fd2, [%rd6];
	sub.f64 	%fd3, %fd2, %fd1;
	st.global.f64 	[%rd6], %fd3;
	add.s32 	%r29, %r29, %r1;
	add.s32 	%r27, %r27, 1;
	setp.ne.s32 	%p4, %r27, 0;
	@%p4 bra 	$L__BB0_3;
$L__BB0_4:
	setp.lt.u32 	%p5, %r3, 3;
	@%p5 bra 	$L__BB0_7;
	mul.wide.s32 	%rd11, %r1, 8;
	shl.b32 	%r26, %r1, 2;
$L__BB0_6:
	mul.wide.s32 	%rd8, %r29, 8;
	add.s64 	%rd9, %rd2, %rd8;
	ld.global.f64 	%fd4, [%rd9];
	add.s64 	%rd10, %rd1, %rd8;
	ld.global.f64 	%fd5, [%rd10];
	sub.f64 	%fd6, %fd5, %fd4;
	st.global.f64 	[%rd10], %fd6;
	add.s64 	%rd12, %rd9, %rd11;
	ld.global.f64 	%fd7, [%rd12];
	add.s64 	%rd13, %rd10, %rd11;
	ld.global.f64 	%fd8, [%rd13];
	sub.f64 	%fd9, %fd8, %fd7;
	st.global.f64 	[%rd13], %fd9;
	add.s64 	%rd14, %rd12, %rd11;
	ld.global.f64 	%fd10, [%rd14];
	add.s64 	%rd15, %rd13, %rd11;
	ld.global.f64 	%fd11, [%rd15];
	sub.f64 	%fd12, %fd11, %fd10;
	st.global.f64 	[%rd15], %fd12;
	add.s64 	%rd16, %rd14, %rd11;
	ld.global.f64 	%fd13, [%rd16];
	add.s64 	%rd17, %rd15, %rd11;
	ld.global.f64 	%fd14, [%rd17];
	sub.f64 	%fd15, %fd14, %fd13;
	st.global.f64 	[%rd17], %fd15;
	add.s32 	%r29, %r26, %r29;
	setp.lt.s32 	%p6, %r29, %r12;
	@%p6 bra 	$L__BB0_6;
$L__BB0_7:
	ret;

}


// ===== COMPILED SASS (sm_100) =====

	.target	sm_100

	.elftype	@"ET_EXEC"


//--------------------- .note.nv.tkinfo           --------------------------
	.section	.note.nv.tkinfo,"",@"SHT_NOTE"
	.sectionflags	@"SHF_NOTE_NV_TKINFO"
	.tkinfo
        /*0018*/ 	.word	0x00000002
        /*0030*/ 	.string	""
        /*0030*/ 	.string	"ptxas"
        /*0030*/ 	.string	"Cuda compilation tools, release 13.0, V13.0.88"
        /*0030*/ 	.string	"Build cuda_13.0.r13.0/compiler.36424714_0"
        /*0030*/ 	.string	"-arch sm_100 -m 64 "



//--------------------- .note.nv.cuinfo           --------------------------
	.section	.note.nv.cuinfo,"",@"SHT_NOTE"
	.sectionflags	@"SHF_NOTE_NV_CUINFO"
        /*0018*/ 	.short	0x0002
        /*001a*/ 	.short	0x0064
        /*001c*/ 	.short	0x0082
	.zero		2


//--------------------- .nv.info                  --------------------------
	.section	.nv.info,"",@"SHT_CUDA_INFO"
	.align	4


	//----- nvinfo : EIATTR_REGCOUNT
	.align		4
        /*0000*/ 	.byte	0x04, 0x2f
        /*0002*/ 	.short	(.L_1 - .L_0)
	.align		4
.L_0:
        /*0004*/ 	.word	index@(_Z6kernelPdS_i)
        /*0008*/ 	.word	0x00000018


	//----- nvinfo : EIATTR_FRAME_SIZE
	.align		4
.L_1:
        /*000c*/ 	.byte	0x04, 0x11
        /*000e*/ 	.short	(.L_3 - .L_2)
	.align		4
.L_2:
        /*0010*/ 	.word	index@(_Z6kernelPdS_i)
        /*0014*/ 	.word	0x00000000


	//----- nvinfo : EIATTR_MIN_STACK_SIZE
	.align		4
.L_3:
        /*0018*/ 	.byte	0x04, 0x12
        /*001a*/ 	.short	(.L_5 - .L_4)
	.align		4
.L_4:
        /*001c*/ 	.word	index@(_Z6kernelPdS_i)
        /*0020*/ 	.word	0x00000000
.L_5:


//--------------------- .nv.compat                --------------------------
	.section	.nv.compat,"",@"SHT_CUDA_COMPAT_INFO"
	.align	4
        /*0000*/ 	.byte	0x02, 0x09, 0x00, 0x00, 0x02, 0x02, 0x01, 0x00, 0x02, 0x05, 0x05, 0x00, 0x03, 0x07, 0x01, 0x01
        /*0010*/ 	.byte	0x02, 0x03, 0x00, 0x00, 0x02, 0x06, 0x01, 0x00, 0x04, 0x0b, 0x08, 0x00, 0x01, 0x00, 0x00, 0x00
        /*0020*/ 	.byte	0x00, 0x00, 0x00, 0x00


//--------------------- .nv.info._Z6kernelPdS_i   --------------------------
	.section	.nv.info._Z6kernelPdS_i,"",@"SHT_CUDA_INFO"
	.sectionflags	@""
	.align	4


	//----- nvinfo : EIATTR_CUDA_API_VERSION
	.align		4
        /*0000*/ 	.byte	0x04, 0x37
        /*0002*/ 	.short	(.L_7 - .L_6)
.L_6:
        /*0004*/ 	.word	0x00000082


	//----- nvinfo : EIATTR_KPARAM_INFO
	.align		4
.L_7:
        /*0008*/ 	.byte	0x04, 0x17
        /*000a*/ 	.short	(.L_9 - .L_8)
.L_8:
        /*000c*/ 	.word	0x00000000
        /*0010*/ 	.short	0x0002
        /*0012*/ 	.short	0x0010
        /*0014*/ 	.byte	0x00, 0xf0, 0x11, 0x00


	//----- nvinfo : EIATTR_KPARAM_INFO
	.align		4
.L_9:
        /*0018*/ 	.byte	0x04, 0x17
        /*001a*/ 	.short	(.L_11 - .L_10)
.L_10:
        /*001c*/ 	.word	0x00000000
        /*0020*/ 	.short	0x0001
        /*0022*/ 	.short	0x0008
        /*0024*/ 	.byte	0x00, 0xf5, 0x21, 0x00


	//----- nvinfo : EIATTR_KPARAM_INFO
	.align		4
.L_11:
        /*0028*/ 	.byte	0x04, 0x17
        /*002a*/ 	.short	(.L_13 - .L_12)
.L_12:
        /*002c*/ 	.word	0x00000000
        /*0030*/ 	.short	0x0000
        /*0032*/ 	.short	0x0000
        /*0034*/ 	.byte	0x00, 0xf5, 0x21, 0x00


	//----- nvinfo : EIATTR_SPARSE_MMA_MASK
	.align		4
.L_13:
        /*0038*/ 	.byte	0x03, 0x50
        /*003a*/ 	.short	0x0000


	//----- nvinfo : EIATTR_MAXREG_COUNT
	.align		4
        /*003c*/ 	.byte	0x03, 0x1b
        /*003e*/ 	.short	0x00ff


	//----- nvinfo : EIATTR_MERCURY_ISA_VERSION
	.align		4
        /*0040*/ 	.byte	0x03, 0x5f
        /*0042*/ 	.short	0x0101


	//----- nvinfo : EIATTR_VRC_CTA_INIT_COUNT
	.align		4
        /*0044*/ 	.byte	0x02, 0x4a
	.zero		1
	.zero		1


	//----- nvinfo : EIATTR_EXIT_INSTR_OFFSETS
	.align		4
        /*0048*/ 	.byte	0x04, 0x1c
        /*004a*/ 	.short	(.L_15 - .L_14)


	//   ....[0]....
.L_14:
        /*004c*/ 	.word	0x00000090


	//   ....[1]....
        /*0050*/ 	.word	0x00000380


	//   ....[2]....
        /*0054*/ 	.word	0x00000560


	//----- nvinfo : EIATTR_CRS_STACK_SIZE
	.align		4
.L_15:
        /*0058*/ 	.byte	0x04, 0x1e
        /*005a*/ 	.short	(.L_17 - .L_16)
.L_16:
        /*005c*/ 	.word	0x00000000


	//----- nvinfo : EIATTR_CBANK_PARAM_SIZE
	.align		4
.L_17:
        /*0060*/ 	.byte	0x03, 0x19
        /*0062*/ 	.short	0x0014


	//----- nvinfo : EIATTR_PARAM_CBANK
	.align		4
        /*0064*/ 	.byte	0x04, 0x0a
        /*0066*/ 	.short	(.L_19 - .L_18)
	.align		4
.L_18:
        /*0068*/ 	.word	index@(.nv.constant0._Z6kernelPdS_i)
        /*006c*/ 	.short	0x0380
        /*006e*/ 	.short	0x0014


	//----- nvinfo : EIATTR_SW_WAR
	.align		4
.L_19:
        /*0070*/ 	.byte	0x04, 0x36
        /*0072*/ 	.short	(.L_21 - .L_20)
.L_20:
        /*0074*/ 	.word	0x00000008
.L_21:


//--------------------- .nv.callgraph             --------------------------
	.section	.nv.callgraph,"",@"SHT_CUDA_CALLGRAPH"
	.align	4
	.sectionentsize	8
	.align		4
        /*0000*/ 	.word	0x00000000
	.align		4
        /*0004*/ 	.word	0xffffffff
	.align		4
        /*0008*/ 	.word	0x00000000
	.align		4
        /*000c*/ 	.word	0xfffffffe
	.align		4
        /*0010*/ 	.word	0x00000000
	.align		4
        /*0014*/ 	.word	0xfffffffd
	.align		4
        /*0018*/ 	.word	0x00000000
	.align		4
        /*001c*/ 	.word	0xfffffffc


//--------------------- .text._Z6kernelPdS_i      --------------------------
	.section	.text._Z6kernelPdS_i,"ax",@progbits
	.align	128
        .global         _Z6kernelPdS_i
        .type           _Z6kernelPdS_i,@function
        .size           _Z6kernelPdS_i,(.L_x_5 - _Z6kernelPdS_i)
        .other          _Z6kernelPdS_i,@"STO_CUDA_ENTRY STV_DEFAULT"
_Z6kernelPdS_i:
.text._Z6kernelPdS_i:
[----:B------:R-:W-:Y:S01]  /*0000*/  LDC R1, c[0x0][0x37c] ;  /* 0x0000df00ff017b82 */ /* 0x000fe20000000800 */
[----:B------:R-:W0:Y:S01]  /*0010*/  S2R R3, SR_CTAID.X ;  /* 0x0000000000037919 */ /* 0x000e220000002500 */
[----:B------:R-:W1:Y:S06]  /*0020*/  LDCU UR4, c[0x0][0x360] ;  /* 0x00006c00ff0477ac */ /* 0x000e6c0008000800 */
[----:B------:R-:W1:Y:S01]  /*0030*/  LDC R0, c[0x0][0x370] ;  /* 0x0000dc00ff007b82 */ /* 0x000e620000000800 */
[----:B------:R-:W0:Y:S01]  /*0040*/  S2R R2, SR_TID.X ;  /* 0x0000000000027919 */ /* 0x000e220000002100 */
[----:B------:R-:W2:Y:S01]  /*0050*/  LDCU UR6, c[0x0][0x390] ;  /* 0x00007200ff0677ac */ /* 0x000ea20008000800 */
[----:B-1----:R-:W-:-:S02]  /*0060*/  IMAD R0, R0, UR4, RZ ;  /* 0x0000000400007c24 */ /* 0x002fc4000f8e02ff */
[----:B0-----:R-:W-:-:S05]  /*0070*/  IMAD R3, R3, UR4, R2 ;  /* 0x0000000403037c24 */ /* 0x001fca000f8e0202 */
[----:B--2---:R-:W-:-:S13]  /*0080*/  ISETP.GE.AND P0, PT, R3, UR6, PT ;  /* 0x0000000603007c0c */ /* 0x004fda000bf06270 */
[----:B------:R-:W-:Y:S05]  /*0090*/  @P0 EXIT ;  /* 0x000000000000094d */ /* 0x000fea0003800000 */
[----:B------:R-:W0:Y:S01]  /*00a0*/  I2F.U32.RP R8, R0 ;  /* 0x0000000000087306 */ /* 0x000e220000209000 */
[C---:B------:R-:W-:Y:S01]  /*00b0*/  IADD3 R2, PT, PT, R0.reuse, R3, RZ ;  /* 0x0000000300027210 */ /* 0x040fe20007ffe0ff */
[----:B------:R-:W-:Y:S01]  /*00c0*/  IMAD.MOV R9, RZ, RZ, -R0 ;  /* 0x000000ffff097224 */ /* 0x000fe200078e0a00 */
[----:B------:R-:W-:Y:S01]  /*00d0*/  ISETP.NE.U32.AND P2, PT, R0, RZ, PT ;  /* 0x000000ff0000720c */ /* 0x000fe20003f45070 */
[----:B------:R-:W1:Y:S01]  /*00e0*/  LDCU.64 UR4, c[0x0][0x358] ;  /* 0x00006b00ff0477ac */ /* 0x000e620008000a00 */
[C---:B------:R-:W-:Y:S01]  /*00f0*/  ISETP.GE.AND P0, PT, R2.reuse, UR6, PT ;  /* 0x0000000602007c0c */ /* 0x040fe2000bf06270 */
[----:B------:R-:W-:Y:S01]  /*0100*/  BSSY.RECONVERGENT B0, `(.L_x_0) ;  /* 0x0000027000007945 */ /* 0x000fe20003800200 */
[----:B------:R-:W-:Y:S02]  /*0110*/  VIMNMX R7, PT, PT, R2, UR6, !PT ;  /* 0x0000000602077c48 */ /* 0x000fe4000ffe0100 */
[----:B------:R-:W-:-:S04]  /*0120*/  SEL R6, RZ, 0x1, P0 ;  /* 0x00000001ff067807 */ /* 0x000fc80000000000 */
[----:B------:R-:W-:Y:S01]  /*0130*/  IADD3 R7, PT, PT, R7, -R2, -R6 ;  /* 0x8000000207077210 */ /* 0x000fe20007ffe806 */
[----:B0-----:R-:W0:Y:S02]  /*0140*/  MUFU.RCP R8, R8 ;  /* 0x0000000800087308 */ /* 0x001e240000001000 */
[----:B0-----:R-:W-:-:S06]  /*0150*/  IADD3 R4, PT, PT, R8, 0xffffffe, RZ ;  /* 0x0ffffffe08047810 */ /* 0x001fcc0007ffe0ff */
[----:B------:R0:W2:Y:S02]  /*0160*/  F2I.FTZ.U32.TRUNC.NTZ R5, R4 ;  /* 0x0000000400057305 */ /* 0x0000a4000021f000 */
[----:B0-----:R-:W-:Y:S02]  /*0170*/  IMAD.MOV.U32 R4, RZ, RZ, RZ ;  /* 0x000000ffff047224 */ /* 0x001fe400078e00ff */
[----:B--2---:R-:W-:-:S04]  /*0180*/  IMAD R9, R9, R5, RZ ;  /* 0x0000000509097224 */ /* 0x004fc800078e02ff */
[----:B------:R-:W-:-:S06]  /*0190*/  IMAD.HI.U32 R8, R5, R9, R4 ;  /* 0x0000000905087227 */ /* 0x000fcc00078e0004 */
[----:B------:R-:W-:-:S05]  /*01a0*/  IMAD.HI.U32 R5, R8, R7, RZ ;  /* 0x0000000708057227 */ /* 0x000fca00078e00ff */
[----:B------:R-:W-:-:S05]  /*01b0*/  IADD3 R2, PT, PT, -R5, RZ, RZ ;  /* 0x000000ff05027210 */ /* 0x000fca0007ffe1ff */
[----:B------:R-:W-:-:S05]  /*01c0*/  IMAD R7, R0, R2, R7 ;  /* 0x0000000200077224 */ /* 0x000fca00078e0207 */
[----:B------:R-:W-:-:S13]  /*01d0*/  ISETP.GE.U32.AND P0, PT, R7, R0, PT ;  /* 0x000000000700720c */ /* 0x000fda0003f06070 */
[----:B------:R-:W-:Y:S01]  /*01e0*/  @P0 IMAD.IADD R7, R7, 0x1, -R0 ;  /* 0x0000000107070824 */ /* 0x000fe200078e0a00 */
[----:B------:R-:W-:-:S04]  /*01f0*/  @P0 IADD3 R5, PT, PT, R5, 0x1, RZ ;  /* 0x0000000105050810 */ /* 0x000fc80007ffe0ff */
[----:B------:R-:W-:-:S13]  /*0200*/  ISETP.GE.U32.AND P1, PT, R7, R0, PT ;  /* 0x000000000700720c */ /* 0x000fda0003f26070 */
[----:B------:R-:W-:Y:S01]  /*0210*/  @P1 VIADD R5, R5, 0x1 ;  /* 0x0000000105051836 */ /* 0x000fe20000000000 */
[----:B------:R-:W-:-:S04]  /*0220*/  @!P2 LOP3.LUT R5, RZ, R0, RZ, 0x33, !PT ;  /* 0x00000000ff05a212 */ /* 0x000fc800078e33ff */
[----:B------:R-:W-:-:S04]  /*0230*/  IADD3 R2, PT, PT, R6, R5, RZ ;  /* 0x0000000506027210 */ /* 0x000fc80007ffe0ff */
[C---:B------:R-:W-:Y:S02]  /*0240*/  LOP3.LUT R4, R2.reuse, 0x3, RZ, 0xc0, !PT ;  /* 0x0000000302047812 */ /* 0x040fe400078ec0ff */
[----:B------:R-:W-:Y:S02]  /*0250*/  ISETP.GE.U32.AND P1, PT, R2, 0x3, PT ;  /* 0x000000030200780c */ /* 0x000fe40003f26070 */
[----:B------:R-:W-:-:S13]  /*0260*/  ISETP.NE.AND P0, PT, R4, 0x3, PT ;  /* 0x000000030400780c */ /* 0x000fda0003f05270 */
[----:B-1----:R-:W-:Y:S05]  /*0270*/  @!P0 BRA `(.L_x_1) ;  /* 0x00000000003c8947 */ /* 0x002fea0003800000 */
[----:B------:R-:W0:Y:S01]  /*0280*/  LDC.64 R10, c[0x0][0x380] ;  /* 0x0000e000ff0a7b82 */ /* 0x000e220000000a00 */
[----:B------:R-:W-:-:S05]  /*0290*/  VIADD R2, R2, 0x1 ;  /* 0x0000000102027836 */ /* 0x000fca0000000000 */
[----:B------:R-:W-:Y:S02]  /*02a0*/  LOP3.LUT R2, R2, 0x3, RZ, 0xc0, !PT ;  /* 0x0000000302027812 */ /* 0x000fe400078ec0ff */
[----:B------:R-:W1:Y:S02]  /*02b0*/  LDC.64 R12, c[0x0][0x388] ;  /* 0x0000e200ff0c7b82 */ /* 0x000e640000000a00 */
[----:B------:R-:W-:-:S07]  /*02c0*/  IADD3 R2, PT, PT, -R2, RZ, RZ ;  /* 0x000000ff02027210 */ /* 0x000fce0007ffe1ff */
.L_x_2:
[----:B-1----:R-:W-:-:S04]  /*02d0*/  IMAD.WIDE R6, R3, 0x8, R12 ;  /* 0x0000000803067825 */ /* 0x002fc800078e020c */
[----:B0-2---:R-:W-:Y:S02]  /*02e0*/  IMAD.WIDE R4, R3, 0x8, R10 ;  /* 0x0000000803047825 */ /* 0x005fe400078e020a */
[----:B------:R-:W2:Y:S04]  /*02f0*/  LDG.E.64 R6, desc[UR4][R6.64] ;  /* 0x0000000406067981 */ /* 0x000ea8000c1e1b00 */
[----:B------:R-:W2:Y:S01]  /*0300*/  LDG.E.64 R8, desc[UR4][R4.64] ;  /* 0x0000000404087981 */ /* 0x000ea2000c1e1b00 */
[----:B------:R-:W-:Y:S01]  /*0310*/  VIADD R2, R2, 0x1 ;  /* 0x0000000102027836 */ /* 0x000fe20000000000 */
[----:B------:R-:W-:-:S04]  /*0320*/  IADD3 R3, PT, PT, R0, R3, RZ ;  /* 0x0000000300037210 */ /* 0x000fc80007ffe0ff */
[----:B------:R-:W-:Y:S01]  /*0330*/  ISETP.NE.AND P0, PT, R2, RZ, PT ;  /* 0x000000ff0200720c */ /* 0x000fe20003f05270 */
[----:B--2---:R-:W-:-:S07]  /*0340*/  DADD R8, -R6, R8 ;  /* 0x0000000006087229 */ /* 0x004fce0000000108 */
[----:B------:R2:W-:Y:S05]  /*0350*/  STG.E.64 desc[UR4][R4.64], R8 ;  /* 0x0000000804007986 */ /* 0x0005ea000c101b04 */
[----:B------:R-:W-:Y:S05]  /*0360*/  @P0 BRA `(.L_x_2) ;  /* 0xfffffffc00d80947 */ /* 0x000fea000383ffff */
.L_x_1:
[----:B------:R-:W-:Y:S05]  /*0370*/  BSYNC.RECONVERGENT B0 ;  /* 0x0000000000007941 */ /* 0x000fea0003800200 */
.L_x_0:
[----:B------:R-:W-:Y:S05]  /*0380*/  @!P1 EXIT ;  /* 0x000000000000994d */ /* 0x000fea0003800000 */
.L_x_3:
[----:B-12---:R-:W0:Y:S08]  /*0390*/  LDC.64 R4, c[0x0][0x388] ;  /* 0x0000e200ff047b82 */ /* 0x006e300000000a00 */
[----:B------:R-:W1:Y:S01]  /*03a0*/  LDC.64 R6, c[0x0][0x380] ;  /* 0x0000e000ff067b82 */ /* 0x000e620000000a00 */
[----:B0-----:R-:W-:-:S05]  /*03b0*/  IMAD.WIDE R14, R3, 0x8, R4 ;  /* 0x00000008030e7825 */ /* 0x001fca00078e0204 */
[----:B------:R-:W2:Y:S01]  /*03c0*/  LDG.E.64 R4, desc[UR4][R14.64] ;  /* 0x000000040e047981 */ /* 0x000ea2000c1e1b00 */
[----:B-1----:R-:W-:-:S05]  /*03d0*/  IMAD.WIDE R20, R3, 0x8, R6 ;  /* 0x0000000803147825 */ /* 0x002fca00078e0206 */
[----:B------:R-:W2:Y:S01]  /*03e0*/  LDG.E.64 R6, desc[UR4][R20.64] ;  /* 0x0000000414067981 */ /* 0x000ea2000c1e1b00 */
[----:B------:R-:W-:Y:S01]  /*03f0*/  IMAD.WIDE R10, R0, 0x8, R20 ;  /* 0x00000008000a7825 */ /* 0x000fe200078e0214 */
[----:B--2---:R-:W-:-:S03]  /*0400*/  DADD R4, -R4, R6 ;  /* 0x0000000004047229 */ /* 0x004fc60000000106 */
[----:B------:R-:W-:-:S04]  /*0410*/  IMAD.WIDE R6, R0, 0x8, R14 ;  /* 0x0000000800067825 */ /* 0x000fc800078e020e */
[----:B------:R0:W-:Y:S04]  /*0420*/  STG.E.64 desc[UR4][R20.64], R4 ;  /* 0x0000000414007986 */ /* 0x0001e8000c101b04 */
[----:B------:R-:W2:Y:S04]  /*0430*/  LDG.E.64 R8, desc[UR4][R6.64] ;  /* 0x0000000406087981 */ /* 0x000ea8000c1e1b00 */
[----:B------:R-:W2:Y:S01]  /*0440*/  LDG.E.64 R12, desc[UR4][R10.64] ;  /* 0x000000040a0c7981 */ /* 0x000ea2000c1e1b00 */
[----:B------:R-:W-:Y:S01]  /*0450*/  IMAD.WIDE R16, R0, 0x8, R10 ;  /* 0x0000000800107825 */ /* 0x000fe200078e020a */
[----:B--2---:R-:W-:-:S03]  /*0460*/  DADD R8, -R8, R12 ;  /* 0x0000000008087229 */ /* 0x004fc6000000010c */
[----:B------:R-:W-:-:S04]  /*0470*/  IMAD.WIDE R12, R0, 0x8, R6 ;  /* 0x00000008000c7825 */ /* 0x000fc800078e0206 */
[----:B------:R1:W-:Y:S04]  /*0480*/  STG.E.64 desc[UR4][R10.64], R8 ;  /* 0x000000080a007986 */ /* 0x0003e8000c101b04 */
[----:B------:R-:W2:Y:S04]  /*0490*/  LDG.E.64 R14, desc[UR4][R12.64] ;  /* 0x000000040c0e7981 */ /* 0x000ea8000c1e1b00 */
[----:B------:R-:W2:Y:S01]  /*04a0*/  LDG.E.64 R18, desc[UR4][R16.64] ;  /* 0x0000000410127981 */ /* 0x000ea2000c1e1b00 */
[----:B0-----:R-:W-:Y:S01]  /*04b0*/  IMAD.WIDE R4, R0, 0x8, R16 ;  /* 0x0000000800047825 */ /* 0x001fe200078e0210 */
[----:B--2---:R-:W-:-:S03]  /*04c0*/  DADD R14, -R14, R18 ;  /* 0x000000000e0e7229 */ /* 0x004fc60000000112 */
[----:B------:R-:W-:-:S04]  /*04d0*/  IMAD.WIDE R18, R0, 0x8, R12 ;  /* 0x0000000800127825 */ /* 0x000fc800078e020c */
[----:B------:R1:W-:Y:S04]  /*04e0*/  STG.E.64 desc[UR4][R16.64], R14 ;  /* 0x0000000e10007986 */ /* 0x0003e8000c101b04 */
[----:B------:R-:W2:Y:S04]  /*04f0*/  LDG.E.64 R18, desc[UR4][R18.64] ;  /* 0x0000000412127981 */ /* 0x000ea8000c1e1b00 */
[----:B------:R-:W2:Y:S01]  /*0500*/  LDG.E.64 R6, desc[UR4][R4.64] ;  /* 0x0000000404067981 */ /* 0x000ea2000c1e1b00 */
[----:B------:R-:W-:-:S04]  /*0510*/  LEA R3, R0, R3, 0x2 ;  /* 0x0000000300037211 */ /* 0x000fc800078e10ff */
[----:B------:R-:W-:Y:S01]  /*0520*/  ISETP.GE.AND P0, PT, R3, UR6, PT ;  /* 0x0000000603007c0c */ /* 0x000fe2000bf06270 */
[----:B--2---:R-:W-:-:S07]  /*0530*/  DADD R6, -R18, R6 ;  /* 0x0000000012067229 */ /* 0x004fce0000000106 */
[----:B------:R1:W-:Y:S05]  /*0540*/  STG.E.64 desc[UR4][R4.64], R6 ;  /* 0x0000000604007986 */ /* 0x0003ea000c101b04 */
[----:B------:R-:W-:Y:S05]  /*0550*/  @!P0 BRA `(.L_x_3) ;  /* 0xfffffffc008c8947 */ /* 0x000fea000383ffff */
[----:B------:R-:W-:Y:S05]  /*0560*/  EXIT ;  /* 0x000000000000794d */ /* 0x000fea0003800000 */
.L_x_4:
[----:B------:R-:W-:-:S00]  /*0570*/  BRA `(.L_x_4) ;  /* 0xfffffffc00fc7947 */ /* 0x000fc0000383ffff */
[----:B------:R-:W-:-:S00]  /*0580*/  NOP ;  /* 0x0000000000007918 */ /* 0x000fc00000000000 */
[----:B------:R-:W-:-:S00]  /*0590*/  NOP ;  /* 0x0000000000007918 */ /* 0x000fc00000000000 */
[----:B------:R-:W-:-:S00]  /*05a0*/  NOP ;  /* 0x0000000000007918 */ /* 0x000fc00000000000 */
[----:B------:R-:W-:-:S00]  /*05b0*/  NOP ;  /* 0x0000000000007918 */ /* 0x000fc00000000000 */
[----:B------:R-:W-:-:S00]  /*05c0*/  NOP ;  /* 0x0000000000007918 */ /* 0x000fc00000000000 */
[----:B------:R-:W-:-:S00]  /*05d0*/  NOP ;  /* 0x0000000000007918 */ /* 0x000fc00000000000 */
[----:B------:R-:W-:-:S00]  /*05e0*/  NOP ;  /* 0x0000000000007918 */ /* 0x000fc00000000000 */
[----:B------:R-:W-:-:S00]  /*05f0*/  NOP ;  /* 0x0000000000007918 */ /* 0x000fc00000000000 */
.L_x_5:


//--------------------- .nv.shared.reserved.0     --------------------------
	.section	.nv.shared.reserved.0,"aw",@nobits
	.weak		__nv_reservedSMEM_offset_0_alias
	.size		__nv_reservedSMEM_offset_0_alias, 0, 64
	.other		__nv_reservedSMEM_offset_0_alias,@"STO_CUDA_RESERVED_SHARED STV_DEFAULT"
__nv_reservedSMEM_offset_0_alias:
	.zero		0
	.zero		64


//--------------------- .nv.constant0._Z6kernelPdS_i --------------------------
	.section	.nv.constant0._Z6kernelPdS_i,"a",@progbits
	.sectionflags	@""
	.align	4
.nv.constant0._Z6kernelPdS_i:
	.zero		916


//--------------------- SYMBOLS --------------------------

	.type		.nv.reservedSmem.offset0,@object
	.size		.nv.reservedSmem.offset0,0x4
